//
// Generated by NVIDIA NVVM Compiler
//
// Compiler Build ID: CL-36424714
// Cuda compilation tools, release 13.0, V13.0.88
// Based on NVVM 20.0.0
//

.version 9.0
.target sm_100
.address_size 64

	// .globl	_Z26contagem_de_cliques_kernelPiS_S_ii

.visible .entry _Z26contagem_de_cliques_kernelPiS_S_ii(
	.param .u64 .ptr .align 1 _Z26contagem_de_cliques_kernelPiS_S_ii_param_0,
	.param .u64 .ptr .align 1 _Z26contagem_de_cliques_kernelPiS_S_ii_param_1,
	.param .u64 .ptr .align 1 _Z26contagem_de_cliques_kernelPiS_S_ii_param_2,
	.param .u32 _Z26contagem_de_cliques_kernelPiS_S_ii_param_3,
	.param .u32 _Z26contagem_de_cliques_kernelPiS_S_ii_param_4
)
{
	.local .align 16 .b8 	__local_depot0[4000];
	.reg .b64 	%SP;
	.reg .b64 	%SPL;
	.reg .pred 	%p<12>;
	.reg .b32 	%r<50>;
	.reg .b64 	%rd<26>;

	mov.u64 	%SPL, __local_depot0;
	ld.param.u64 	%rd8, [_Z26contagem_de_cliques_kernelPiS_S_ii_param_0];
	ld.param.u64 	%rd9, [_Z26contagem_de_cliques_kernelPiS_S_ii_param_1];
	ld.param.u64 	%rd7, [_Z26contagem_de_cliques_kernelPiS_S_ii_param_2];
	ld.param.u32 	%r23, [_Z26contagem_de_cliques_kernelPiS_S_ii_param_3];
	ld.param.u32 	%r22, [_Z26contagem_de_cliques_kernelPiS_S_ii_param_4];
	cvta.to.global.u64 	%rd1, %rd9;
	cvta.to.global.u64 	%rd2, %rd8;
	add.u64 	%rd3, %SPL, 0;
	mov.u32 	%r24, %tid.x;
	mov.u32 	%r25, %ctaid.x;
	mov.u32 	%r26, %ntid.x;
	mad.lo.s32 	%r1, %r25, %r26, %r24;
	setp.ge.s32 	%p1, %r1, %r23;
	@%p1 bra 	$L__BB0_17;
	st.local.u32 	[%rd3], %r1;
	mul.wide.s32 	%rd11, %r1, 4;
	add.s64 	%rd12, %rd2, %rd11;
	ld.global.u32 	%r2, [%rd12];
	setp.lt.s32 	%p2, %r2, 1;
	mov.b32 	%r48, 0;
	@%p2 bra 	$L__BB0_16;
	mov.b32 	%r42, 1;
	mov.b32 	%r40, 0;
	mov.u32 	%r48, %r40;
$L__BB0_3:
	add.s32 	%r30, %r2, %r40;
	mul.wide.u32 	%rd13, %r30, 4;
	add.s64 	%rd14, %rd1, %rd13;
	ld.global.u32 	%r31, [%rd14];
	mul.wide.s32 	%rd15, %r42, 4;
	add.s64 	%rd16, %rd3, %rd15;
	st.local.u32 	[%rd16], %r31;
	add.s32 	%r47, %r42, 1;
	setp.ne.s32 	%p3, %r47, %r22;
	@%p3 bra 	$L__BB0_15;
	setp.lt.s32 	%p4, %r42, 0;
	mov.b32 	%r32, 1;
	mov.u32 	%r46, %r32;
	@%p4 bra 	$L__BB0_14;
	mov.b32 	%r43, 0;
$L__BB0_6:
	setp.ge.s32 	%p5, %r43, %r42;
	@%p5 bra 	$L__BB0_13;
	mul.wide.u32 	%rd17, %r43, 4;
	add.s64 	%rd18, %rd3, %rd17;
	ld.local.u32 	%r35, [%rd18];
	mul.wide.s32 	%rd19, %r35, 4;
	add.s64 	%rd20, %rd2, %rd19;
	ld.global.u32 	%r8, [%rd20];
	setp.lt.s32 	%p6, %r8, 1;
	mov.b32 	%r46, 0;
	@%p6 bra 	$L__BB0_14;
	mul.wide.u32 	%rd21, %r8, 4;
	add.s64 	%rd4, %rd1, %rd21;
	shl.b32 	%r9, %r8, 1;
	mov.u32 	%r44, %r43;
	bra.uni 	$L__BB0_10;
$L__BB0_9:
	setp.eq.s32 	%p9, %r44, %r42;
	@%p9 bra 	$L__BB0_13;
$L__BB0_10:
	mov.u32 	%r10, %r44;
	add.s32 	%r44, %r10, 1;
	mul.wide.u32 	%rd22, %r10, 4;
	add.s64 	%rd23, %rd3, %rd22;
	ld.local.u32 	%r12, [%rd23+4];
	mov.u64 	%rd25, %rd4;
	mov.u32 	%r45, %r8;
	bra.uni 	$L__BB0_12;
$L__BB0_11:
	add.s32 	%r45, %r45, 1;
	add.s64 	%rd25, %rd25, 4;
	setp.ge.s32 	%p8, %r45, %r9;
	@%p8 bra 	$L__BB0_14;
$L__BB0_12:
	ld.global.u32 	%r36, [%rd25];
	setp.eq.s32 	%p7, %r36, %r12;
	@%p7 bra 	$L__BB0_9;
	bra.uni 	$L__BB0_11;
$L__BB0_13:
	add.s32 	%r15, %r43, 1;
	setp.ne.s32 	%p10, %r43, %r42;
	mov.u32 	%r43, %r15;
	mov.u32 	%r46, %r32;
	@%p10 bra 	$L__BB0_6;
$L__BB0_14:
	add.s32 	%r48, %r46, %r48;
	mov.u32 	%r47, %r42;
$L__BB0_15:
	add.s32 	%r40, %r40, 1;
	setp.ne.s32 	%p11, %r40, %r2;
	mov.u32 	%r42, %r47;
	@%p11 bra 	$L__BB0_3;
$L__BB0_16:
	cvta.to.global.u64 	%rd24, %rd7;
	atom.global.add.u32 	%r39, [%rd24], %r48;
$L__BB0_17:
	ret;

}


// ===== COMPILED SASS (sm_100) =====

	.target	sm_100

	.elftype	@"ET_EXEC"


//--------------------- .note.nv.tkinfo           --------------------------
	.section	.note.nv.tkinfo,"",@"SHT_NOTE"
	.sectionflags	@"SHF_NOTE_NV_TKINFO"
	.tkinfo
        /*0018*/ 	.word	0x00000002
        /*0030*/ 	.string	""
        /*0030*/ 	.string	"ptxas"
        /*0030*/ 	.string	"Cuda compilation tools, release 13.0, V13.0.88"
        /*0030*/ 	.string	"Build cuda_13.0.r13.0/compiler.36424714_0"
        /*0030*/ 	.string	"-arch sm_100 -m 64 "



//--------------------- .note.nv.cuinfo           --------------------------
	.section	.note.nv.cuinfo,"",@"SHT_NOTE"
	.sectionflags	@"SHF_NOTE_NV_CUINFO"
        /*0018*/ 	.short	0x0002
        /*001a*/ 	.short	0x0064
        /*001c*/ 	.short	0x0082
	.zero		2


//--------------------- .nv.info                  --------------------------
	.section	.nv.info,"",@"SHT_CUDA_INFO"
	.align	4


	//----- nvinfo : EIATTR_REGCOUNT
	.align		4
        /*0000*/ 	.byte	0x04, 0x2f
        /*0002*/ 	.short	(.L_1 - .L_0)
	.align		4
.L_0:
        /*0004*/ 	.word	index@(_Z26contagem_de_cliques_kernelPiS_S_ii)
        /*0008*/ 	.word	0x00000014


	//----- nvinfo : EIATTR_FRAME_SIZE
	.align		4
.L_1:
        /*000c*/ 	.byte	0x04, 0x11
        /*000e*/ 	.short	(.L_3 - .L_2)
	.align		4
.L_2:
        /*0010*/ 	.word	index@(_Z26contagem_de_cliques_kernelPiS_S_ii)
        /*0014*/ 	.word	0x00000fa0


	//----- nvinfo : EIATTR_MIN_STACK_SIZE
	.align		4
.L_3:
        /*0018*/ 	.byte	0x04, 0x12
        /*001a*/ 	.short	(.L_5 - .L_4)
	.align		4
.L_4:
        /*001c*/ 	.word	index@(_Z26contagem_de_cliques_kernelPiS_S_ii)
        /*0020*/ 	.word	0x00000fa0
.L_5:


//--------------------- .nv.compat                --------------------------
	.section	.nv.compat,"",@"SHT_CUDA_COMPAT_INFO"
	.align	4
        /*0000*/ 	.byte	0x02, 0x09, 0x00, 0x00, 0x02, 0x02, 0x01, 0x00, 0x02, 0x05, 0x05, 0x00, 0x03, 0x07, 0x01, 0x01
        /*0010*/ 	.byte	0x02, 0x03, 0x00, 0x00, 0x02, 0x06, 0x01, 0x00, 0x04, 0x0b, 0x08, 0x00, 0x09, 0x00, 0x00, 0x00
        /*0020*/ 	.byte	0x00, 0x00, 0x00, 0x00


//--------------------- .nv.info._Z26contagem_de_cliques_kernelPiS_S_ii --------------------------
	.section	.nv.info._Z26contagem_de_cliques_kernelPiS_S_ii,"",@"SHT_CUDA_INFO"
	.sectionflags	@""
	.align	4


	//----- nvinfo : EIATTR_CUDA_API_VERSION
	.align		4
        /*0000*/ 	.byte	0x04, 0x37
        /*0002*/ 	.short	(.L_7 - .L_6)
.L_6:
        /*0004*/ 	.word	0x00000082


	//----- nvinfo : EIATTR_KPARAM_INFO
	.align		4
.L_7:
        /*0008*/ 	.byte	0x04, 0x17
        /*000a*/ 	.short	(.L_9 - .L_8)
.L_8:
        /*000c*/ 	.word	0x00000000
        /*0010*/ 	.short	0x0004
        /*0012*/ 	.short	0x001c
        /*0014*/ 	.byte	0x00, 0xf0, 0x11, 0x00


	//----- nvinfo : EIATTR_KPARAM_INFO
	.align		4
.L_9:
        /*0018*/ 	.byte	0x04, 0x17
        /*001a*/ 	.short	(.L_11 - .L_10)
.L_10:
        /*001c*/ 	.word	0x00000000
        /*0020*/ 	.short	0x0003
        /*0022*/ 	.short	0x0018
        /*0024*/ 	.byte	0x00, 0xf0, 0x11, 0x00


	//----- nvinfo : EIATTR_KPARAM_INFO
	.align		4
.L_11:
        /*0028*/ 	.byte	0x04, 0x17
        /*002a*/ 	.short	(.L_13 - .L_12)
.L_12:
        /*002c*/ 	.word	0x00000000
        /*0030*/ 	.short	0x0002
        /*0032*/ 	.short	0x0010
        /*0034*/ 	.byte	0x00, 0xf5, 0x21, 0x00


	//----- nvinfo : EIATTR_KPARAM_INFO
	.align		4
.L_13:
        /*0038*/ 	.byte	0x04, 0x17
        /*003a*/ 	.short	(.L_15 - .L_14)
.L_14:
        /*003c*/ 	.word	0x00000000
        /*0040*/ 	.short	0x0001
        /*0042*/ 	.short	0x0008
        /*0044*/ 	.byte	0x00, 0xf5, 0x21, 0x00


	//----- nvinfo : EIATTR_KPARAM_INFO
	.align		4
.L_15:
        /*0048*/ 	.byte	0x04, 0x17
        /*004a*/ 	.short	(.L_17 - .L_16)
.L_16:
        /*004c*/ 	.word	0x00000000
        /*0050*/ 	.short	0x0000
        /*0052*/ 	.short	0x0000
        /*0054*/ 	.byte	0x00, 0xf5, 0x21, 0x00


	//----- nvinfo : EIATTR_SPARSE_MMA_MASK
	.align		4
.L_17:
        /*0058*/ 	.byte	0x03, 0x50
        /*005a*/ 	.short	0x0000


	//----- nvinfo : EIATTR_MAXREG_COUNT
	.align		4
        /*005c*/ 	.byte	0x03, 0x1b
        /*005e*/ 	.short	0x00ff


	//----- nvinfo : EIATTR_MERCURY_ISA_VERSION
	.align		4
        /*0060*/ 	.byte	0x03, 0x5f
        /*0062*/ 	.short	0x0101


	//----- nvinfo : EIATTR_INT_WARP_WIDE_INSTR_OFFSETS
	.align		4
        /*0064*/ 	.byte	0x04, 0x31
        /*0066*/ 	.short	(.L_19 - .L_18)


	//   ....[0]....
.L_18:
        /*0068*/ 	.word	0x000005c0


	//   ....[1]....
        /*006c*/ 	.word	0x000005e0


	//----- nvinfo : EIATTR_VRC_CTA_INIT_COUNT
	.align		4
.L_19:
        /*0070*/ 	.byte	0x02, 0x4a
	.zero		1
	.zero		1


	//----- nvinfo : EIATTR_EXIT_INSTR_OFFSETS
	.align		4
        /*0074*/ 	.byte	0x04, 0x1c
        /*0076*/ 	.short	(.L_21 - .L_20)


	//   ....[0]....
.L_20:
        /*0078*/ 	.word	0x00000080


	//   ....[1]....
        /*007c*/ 	.word	0x00000630


	//----- nvinfo : EIATTR_CRS_STACK_SIZE
	.align		4
.L_21:
        /*0080*/ 	.byte	0x04, 0x1e
        /*0082*/ 	.short	(.L_23 - .L_22)
.L_22:
        /*0084*/ 	.word	0x00000000


	//----- nvinfo : EIATTR_CBANK_PARAM_SIZE
	.align		4
.L_23:
        /*0088*/ 	.byte	0x03, 0x19
        /*008a*/ 	.short	0x0020


	//----- nvinfo : EIATTR_PARAM_CBANK
	.align		4
        /*008c*/ 	.byte	0x04, 0x0a
        /*008e*/ 	.short	(.L_25 - .L_24)
	.align		4
.L_24:
        /*0090*/ 	.word	index@(.nv.constant0._Z26contagem_de_cliques_kernelPiS_S_ii)
        /*0094*/ 	.short	0x0380
        /*0096*/ 	.short	0x0020


	//----- nvinfo : EIATTR_SW_WAR
	.align		4
.L_25:
        /*0098*/ 	.byte	0x04, 0x36
        /*009a*/ 	.short	(.L_27 - .L_26)
.L_26:
        /*009c*/ 	.word	0x00000008
.L_27:


//--------------------- .nv.callgraph             --------------------------
	.section	.nv.callgraph,"",@"SHT_CUDA_CALLGRAPH"
	.align	4
	.sectionentsize	8
	.align		4
        /*0000*/ 	.word	0x00000000
	.align		4
        /*0004*/ 	.word	0xffffffff
	.align		4
        /*0008*/ 	.word	0x00000000
	.align		4
        /*000c*/ 	.word	0xfffffffe
	.align		4
        /*0010*/ 	.word	0x00000000
	.align		4
        /*0014*/ 	.word	0xfffffffd
	.align		4
        /*0018*/ 	.word	0x00000000
	.align		4
        /*001c*/ 	.word	0xfffffffc


//--------------------- .text._Z26contagem_de_cliques_kernelPiS_S_ii --------------------------
	.section	.text._Z26contagem_de_cliques_kernelPiS_S_ii,"ax",@progbits
	.align	128
        .global         _Z26contagem_de_cliques_kernelPiS_S_ii
        .type           _Z26contagem_de_cliques_kernelPiS_S_ii,@function
        .size           _Z26contagem_de_cliques_kernelPiS_S_ii,(.L_x_15 - _Z26contagem_de_cliques_kernelPiS_S_ii)
        .other          _Z26contagem_de_cliques_kernelPiS_S_ii,@"STO_CUDA_ENTRY STV_DEFAULT"
_Z26contagem_de_cliques_kernelPiS_S_ii:
.text._Z26contagem_de_cliques_kernelPiS_S_ii:
[----:B------:R-:W0:Y:S01]  /*0000*/  LDC R1, c[0x0][0x37c] ;  /* 0x0000df00ff017b82 */ /* 0x000e220000000800 */
[----:B------:R-:W1:Y:S07]  /*0010*/  S2R R2, SR_TID.X ;  /* 0x0000000000027919 */ /* 0x000e6e0000002100 */
[----:B------:R-:W1:Y:S01]  /*0020*/  S2UR UR4, SR_CTAID.X ;  /* 0x00000000000479c3 */ /* 0x000e620000002500 */
[----:B------:R-:W2:Y:S01]  /*0030*/  LDCU UR5, c[0x0][0x398] ;  /* 0x00007300ff0577ac */ /* 0x000ea20008000800 */
[----:B0-----:R-:W-:-:S06]  /*0040*/  VIADD R1, R1, 0xfffff060 ;  /* 0xfffff06001017836 */ /* 0x001fcc0000000000 */
[----:B------:R-:W1:Y:S02]  /*0050*/  LDC R3, c[0x0][0x360] ;  /* 0x0000d800ff037b82 */ /* 0x000e640000000800 */
[----:B-1----:R-:W-:-:S05]  /*0060*/  IMAD R2, R3, UR4, R2 ;  /* 0x0000000403027c24 */ /* 0x002fca000f8e0202 */
[----:B--2---:R-:W-:-:S13]  /*0070*/  ISETP.GE.AND P0, PT, R2, UR5, PT ;  /* 0x0000000502007c0c */ /* 0x004fda000bf06270 */
[----:B------:R-:W-:Y:S05]  /*0080*/  @P0 EXIT ;  /* 0x000000000000094d */ /* 0x000fea0003800000 */
[----:B------:R-:W0:Y:S01]  /*0090*/  LDC.64 R4, c[0x0][0x380] ;  /* 0x0000e000ff047b82 */ /* 0x000e220000000a00 */
[----:B------:R-:W1:Y:S01]  /*00a0*/  LDCU.64 UR6, c[0x0][0x358] ;  /* 0x00006b00ff0677ac */ /* 0x000e620008000a00 */
[----:B0-----:R-:W-:-:S05]  /*00b0*/  IMAD.WIDE R4, R2, 0x4, R4 ;  /* 0x0000000402047825 */ /* 0x001fca00078e0204 */
[----:B-1----:R-:W2:Y:S01]  /*00c0*/  LDG.E R3, desc[UR6][R4.64] ;  /* 0x0000000604037981 */ /* 0x002ea2000c1e1900 */
[----:B------:R-:W-:Y:S01]  /*00d0*/  BSSY.RECONVERGENT B0, `(.L_x_0) ;  /* 0x000004c000007945 */ /* 0x000fe20003800200 */
[----:B------:R-:W-:Y:S02]  /*00e0*/  IMAD.MOV.U32 R0, RZ, RZ, RZ ;  /* 0x000000ffff007224 */ /* 0x000fe400078e00ff */
[----:B------:R0:W-:Y:S01]  /*00f0*/  STL [R1], R2 ;  /* 0x0000000201007387 */ /* 0x0001e20000100800 */
[----:B--2---:R-:W-:-:S13]  /*0100*/  ISETP.GE.AND P0, PT, R3, 0x1, PT ;  /* 0x000000010300780c */ /* 0x004fda0003f06270 */
[----:B0-----:R-:W-:Y:S05]  /*0110*/  @!P0 BRA `(.L_x_1) ;  /* 0x00000004001c8947 */ /* 0x001fea0003800000 */
[----:B------:R-:W-:Y:S02]  /*0120*/  HFMA2 R4, -RZ, RZ, 0, 5.9604644775390625e-08 ;  /* 0x00000001ff047431 */ /* 0x000fe400000001ff */
[----:B------:R-:W-:Y:S02]  /*0130*/  IMAD.MOV.U32 R2, RZ, RZ, RZ ;  /* 0x000000ffff027224 */ /* 0x000fe400078e00ff */
[----:B------:R-:W-:-:S07]  /*0140*/  IMAD.MOV.U32 R0, RZ, RZ, RZ ;  /* 0x000000ffff007224 */ /* 0x000fce00078e00ff */
.L_x_13:
[----:B0-----:R-:W0:Y:S01]  /*0150*/  LDC.64 R6, c[0x0][0x388] ;  /* 0x0000e200ff067b82 */ /* 0x001e220000000a00 */
[----:B------:R-:W-:Y:S01]  /*0160*/  IADD3 R5, PT, PT, R3, R2, RZ ;  /* 0x0000000203057210 */ /* 0x000fe20007ffe0ff */
[----:B------:R-:W1:Y:S04]  /*0170*/  LDCU UR4, c[0x0][0x39c] ;  /* 0x00007380ff0477ac */ /* 0x000e680008000800 */
[----:B0-----:R-:W-:-:S06]  /*0180*/  IMAD.WIDE.U32 R6, R5, 0x4, R6 ;  /* 0x0000000405067825 */ /* 0x001fcc00078e0006 */
[----:B------:R-:W2:Y:S01]  /*0190*/  LDG.E R6, desc[UR6][R6.64] ;  /* 0x0000000606067981 */ /* 0x000ea2000c1e1900 */
[----:B------:R-:W-:Y:S01]  /*01a0*/  IMAD R5, R4, 0x4, R1 ;  /* 0x0000000404057824 */ /* 0x000fe200078e0201 */
[----:B------:R-:W-:Y:S01]  /*01b0*/  IADD3 R2, PT, PT, R2, 0x1, RZ ;  /* 0x0000000102027810 */ /* 0x000fe20007ffe0ff */
[----:B------:R-:W-:Y:S01]  /*01c0*/  VIADD R8, R4, 0x1 ;  /* 0x0000000104087836 */ /* 0x000fe20000000000 */
[----:B------:R-:W-:Y:S02]  /*01d0*/  BSSY.RECONVERGENT B1, `(.L_x_2) ;  /* 0x0000039000017945 */ /* 0x000fe40003800200 */
[----:B------:R-:W-:Y:S02]  /*01e0*/  ISETP.NE.AND P0, PT, R2, R3, PT ;  /* 0x000000030200720c */ /* 0x000fe40003f05270 */
[----:B-1----:R-:W-:Y:S01]  /*01f0*/  ISETP.NE.AND P1, PT, R8, UR4, PT ;  /* 0x0000000408007c0c */ /* 0x002fe2000bf25270 */
[----:B--2---:R0:W-:-:S12]  /*0200*/  STL [R5], R6 ;  /* 0x0000000605007387 */ /* 0x0041d80000100800 */
[----:B------:R-:W-:Y:S05]  /*0210*/  @P1 BRA `(.L_x_3) ;  /* 0x0000000000d01947 */ /* 0x000fea0003800000 */
[----:B------:R-:W-:Y:S01]  /*0220*/  ISETP.GE.AND P1, PT, R4, RZ, PT ;  /* 0x000000ff0400720c */ /* 0x000fe20003f26270 */
[----:B------:R-:W-:Y:S01]  /*0230*/  BSSY.RECONVERGENT B2, `(.L_x_4) ;  /* 0x0000030000027945 */ /* 0x000fe20003800200 */
[----:B------:R-:W-:-:S11]  /*0240*/  IMAD.MOV.U32 R11, RZ, RZ, 0x1 ;  /* 0x00000001ff0b7424 */ /* 0x000fd600078e00ff */
[----:B------:R-:W-:Y:S05]  /*0250*/  @!P1 BRA `(.L_x_5) ;  /* 0x0000000000b49947 */ /* 0x000fea0003800000 */
[----:B0-----:R-:W-:-:S07]  /*0260*/  IMAD.MOV.U32 R5, RZ, RZ, RZ ;  /* 0x000000ffff057224 */ /* 0x001fce00078e00ff */
.L_x_12:
[----:B------:R-:W-:Y:S01]  /*0270*/  ISETP.GE.AND P1, PT, R5, R4, PT ;  /* 0x000000040500720c */ /* 0x000fe20003f26270 */
[----:B------:R-:W-:-:S12]  /*0280*/  BSSY.RELIABLE B3, `(.L_x_6) ;  /* 0x0000026000037945 */ /* 0x000fd80003800100 */
[----:B0-----:R-:W-:Y:S05]  /*0290*/  @P1 BRA `(.L_x_7) ;  /* 0x0000000000901947 */ /* 0x001fea0003800000 */
[----:B------:R-:W-:Y:S01]  /*02a0*/  LEA R8, R5, R1, 0x2 ;  /* 0x0000000105087211 */ /* 0x000fe200078e10ff */
[----:B------:R-:W0:Y:S04]  /*02b0*/  LDC.64 R6, c[0x0][0x380] ;  /* 0x0000e000ff067b82 */ /* 0x000e280000000a00 */
[----:B------:R-:W0:Y:S02]  /*02c0*/  LDL R9, [R8] ;  /* 0x0000000008097983 */ /* 0x000e240000100800 */
[----:B0-----:R-:W-:-:S05]  /*02d0*/  IMAD.WIDE R6, R9, 0x4, R6 ;  /* 0x0000000409067825 */ /* 0x001fca00078e0206 */
[----:B------:R-:W2:Y:S01]  /*02e0*/  LDG.E R15, desc[UR6][R6.64] ;  /* 0x00000006060f7981 */ /* 0x000ea2000c1e1900 */
[----:B------:R-:W-:Y:S01]  /*02f0*/  IMAD.MOV.U32 R11, RZ, RZ, RZ ;  /* 0x000000ffff0b7224 */ /* 0x000fe200078e00ff */
[----:B--2---:R-:W-:-:S13]  /*0300*/  ISETP.GE.AND P1, PT, R15, 0x1, PT ;  /* 0x000000010f00780c */ /* 0x004fda0003f26270 */
[----:B------:R-:W-:Y:S05]  /*0310*/  @!P1 BREAK.RELIABLE B3 ;  /* 0x0000000000039942 */ /* 0x000fea0003800100 */
[----:B------:R-:W-:Y:S05]  /*0320*/  @!P1 BRA `(.L_x_5) ;  /* 0x0000000000809947 */ /* 0x000fea0003800000 */
[----:B------:R-:W0:Y:S02]  /*0330*/  LDC.64 R6, c[0x0][0x388] ;  /* 0x0000e200ff067b82 */ /* 0x000e240000000a00 */
[----:B0-----:R-:W-:-:S05]  /*0340*/  IMAD.WIDE.U32 R6, R15, 0x4, R6 ;  /* 0x000000040f067825 */ /* 0x001fca00078e0006 */
[----:B------:R0:W5:Y:S01]  /*0350*/  LDG.E R14, desc[UR6][R6.64] ;  /* 0x00000006060e7981 */ /* 0x000162000c1e1900 */
[----:B------:R-:W-:Y:S01]  /*0360*/  IMAD.SHL.U32 R17, R15, 0x2, RZ ;  /* 0x000000020f117824 */ /* 0x000fe200078e00ff */
[----:B------:R-:W-:-:S07]  /*0370*/  MOV R10, R5 ;  /* 0x00000005000a7202 */ /* 0x000fce0000000f00 */
.L_x_11:
[----:B------:R-:W-:-:S05]  /*0380*/  IMAD R8, R10, 0x4, R1 ;  /* 0x000000040a087824 */ /* 0x000fca00078e0201 */
[----:B------:R-:W2:Y:S01]  /*0390*/  LDL R16, [R8+0x4] ;  /* 0x0000040008107983 */ /* 0x000ea20000100800 */
[----:B------:R-:W-:Y:S01]  /*03a0*/  BSSY.RELIABLE B4, `(.L_x_8) ;  /* 0x0000011000047945 */ /* 0x000fe20003800100 */
[----:B------:R-:W-:Y:S01]  /*03b0*/  VIADD R10, R10, 0x1 ;  /* 0x000000010a0a7836 */ /* 0x000fe20000000000 */
[----:B--2--5:R-:W-:-:S13]  /*03c0*/  ISETP.NE.AND P1, PT, R14, R16, PT ;  /* 0x000000100e00720c */ /* 0x024fda0003f25270 */
[----:B------:R-:W-:Y:S05]  /*03d0*/  @!P1 BRA `(.L_x_9) ;  /* 0x0000000000349947 */ /* 0x000fea0003800000 */
[----:B------:R-:W-:Y:S01]  /*03e0*/  MOV R12, R15 ;  /* 0x0000000f000c7202 */ /* 0x000fe20000000f00 */
[----:B------:R-:W-:Y:S01]  /*03f0*/  IMAD.MOV.U32 R8, RZ, RZ, R6 ;  /* 0x000000ffff087224 */ /* 0x000fe200078e0006 */
[----:B------:R-:W-:-:S07]  /*0400*/  MOV R9, R7 ;  /* 0x0000000700097202 */ /* 0x000fce0000000f00 */
.L_x_10:
[----:B------:R-:W-:Y:S01]  /*0410*/  VIADD R12, R12, 0x1 ;  /* 0x000000010c0c7836 */ /* 0x000fe20000000000 */
[----:B------:R-:W-:-:S04]  /*0420*/  IADD3 R8, P2, PT, R8, 0x4, RZ ;  /* 0x0000000408087810 */ /* 0x000fc80007f5e0ff */
[----:B------:R-:W-:Y:S02]  /*0430*/  ISETP.GE.AND P1, PT, R12, R17, PT ;  /* 0x000000110c00720c */ /* 0x000fe40003f26270 */
[----:B------:R-:W-:-:S11]  /*0440*/  IADD3.X R9, PT, PT, RZ, R9, RZ, P2, !PT ;  /* 0x00000009ff097210 */ /* 0x000fd600017fe4ff */
[----:B------:R-:W-:Y:S05]  /*0450*/  @P1 BREAK.RELIABLE B4 ;  /* 0x0000000000041942 */ /* 0x000fea0003800100 */
[----:B------:R-:W-:Y:S05]  /*0460*/  @P1 BREAK.RELIABLE B3 ;  /* 0x0000000000031942 */ /* 0x000fea0003800100 */
[----:B------:R-:W-:Y:S05]  /*0470*/  @P1 BRA `(.L_x_5) ;  /* 0x00000000002c1947 */ /* 0x000fea0003800000 */
[----:B------:R-:W2:Y:S02]  /*0480*/  LDG.E R13, desc[UR6][R8.64] ;  /* 0x00000006080d7981 */ /* 0x000ea4000c1e1900 */
[----:B--2---:R-:W-:-:S13]  /*0490*/  ISETP.NE.AND P1, PT, R13, R16, PT ;  /* 0x000000100d00720c */ /* 0x004fda0003f25270 */
[----:B------:R-:W-:Y:S05]  /*04a0*/  @P1 BRA `(.L_x_10) ;  /* 0xfffffffc00d81947 */ /* 0x000fea000383ffff */
.L_x_9:
[----:B------:R-:W-:Y:S05]  /*04b0*/  BSYNC.RELIABLE B4 ;  /* 0x0000000000047941 */ /* 0x000fea0003800100 */
.L_x_8:
[----:B------:R-:W-:-:S13]  /*04c0*/  ISETP.NE.AND P1, PT, R10, R4, PT ;  /* 0x000000040a00720c */ /* 0x000fda0003f25270 */
[----:B------:R-:W-:Y:S05]  /*04d0*/  @P1 BRA `(.L_x_11) ;  /* 0xfffffffc00a81947 */ /* 0x000fea000383ffff */
.L_x_7:
[----:B------:R-:W-:Y:S05]  /*04e0*/  BSYNC.RELIABLE B3 ;  /* 0x0000000000037941 */ /* 0x000fea0003800100 */
.L_x_6:
[C---:B------:R-:W-:Y:S01]  /*04f0*/  ISETP.NE.AND P1, PT, R5.reuse, R4, PT ;  /* 0x000000040500720c */ /* 0x040fe20003f25270 */
[----:B------:R-:W-:-:S12]  /*0500*/  VIADD R5, R5, 0x1 ;  /* 0x0000000105057836 */ /* 0x000fd80000000000 */
[----:B------:R-:W-:Y:S05]  /*0510*/  @P1 BRA `(.L_x_12) ;  /* 0xfffffffc00541947 */ /* 0x000fea000383ffff */
[----:B------:R-:W-:-:S07]  /*0520*/  HFMA2 R11, -RZ, RZ, 0, 5.9604644775390625e-08 ;  /* 0x00000001ff0b7431 */ /* 0x000fce00000001ff */
.L_x_5:
[----:B------:R-:W-:Y:S05]  /*0530*/  BSYNC.RECONVERGENT B2 ;  /* 0x0000000000027941 */ /* 0x000fea0003800200 */
.L_x_4:
[----:B------:R-:W-:Y:S01]  /*0540*/  IMAD.IADD R0, R0, 0x1, R11 ;  /* 0x0000000100007824 */ /* 0x000fe200078e020b */
[----:B------:R-:W-:-:S07]  /*0550*/  MOV R8, R4 ;  /* 0x0000000400087202 */ /* 0x000fce0000000f00 */
.L_x_3:
[----:B------:R-:W-:Y:S05]  /*0560*/  BSYNC.RECONVERGENT B1 ;  /* 0x0000000000017941 */ /* 0x000fea0003800200 */
.L_x_2:
[----:B------:R-:W-:Y:S01]  /*0570*/  IMAD.MOV.U32 R4, RZ, RZ, R8 ;  /* 0x000000ffff047224 */ /* 0x000fe200078e0008 */
[----:B------:R-:W-:Y:S06]  /*0580*/  @P0 BRA `(.L_x_13) ;  /* 0xfffffff800f00947 */ /* 0x000fec000383ffff */
.L_x_1:
[----:B------:R-:W-:Y:S05]  /*0590*/  BSYNC.RECONVERGENT B0 ;  /* 0x0000000000007941 */ /* 0x000fea0003800200 */
.L_x_0:
[----:B------:R-:W-:Y:S05]  /*05a0*/  WARPSYNC.ALL ;  /* 0x0000000000007948 */ /* 0x000fea0003800000 */
[----:B------:R-:W1:Y:S01]  /*05b0*/  S2R R4, SR_LANEID ;  /* 0x0000000000047919 */ /* 0x000e620000000000 */
[----:B------:R-:W0:Y:S08]  /*05c0*/  REDUX.SUM UR5, R0 ;  /* 0x00000000000573c4 */ /* 0x000e30000000c000 */
[----:B------:R-:W2:Y:S01]  /*05d0*/  LDC.64 R2, c[0x0][0x390] ;  /* 0x0000e400ff027b82 */ /* 0x000ea20000000a00 */
[----:B------:R-:W-:-:S02]  /*05e0*/  VOTEU.ANY UR4, UPT, PT ;  /* 0x0000000000047886 */ /* 0x000fc400038e0100 */
[----:B------:R-:W-:Y:S01]  /*05f0*/  UFLO.U32 UR4, UR4 ;  /* 0x00000004000472bd */ /* 0x000fe200080e0000 */
[----:B0-----:R-:W-:-:S05]  /*0600*/  MOV R5, UR5 ;  /* 0x0000000500057c02 */ /* 0x001fca0008000f00 */
[----:B-1----:R-:W-:-:S13]  /*0610*/  ISETP.EQ.U32.AND P0, PT, R4, UR4, PT ;  /* 0x0000000404007c0c */ /* 0x002fda000bf02070 */
[----:B--2---:R-:W-:Y:S01]  /*0620*/  @P0 REDG.E.ADD.STRONG.GPU desc[UR6][R2.64], R5 ;  /* 0x000000050200098e */ /* 0x004fe2000c12e106 */
[----:B------:R-:W-:Y:S05]  /*0630*/  EXIT ;  /* 0x000000000000794d */ /* 0x000fea0003800000 */
.L_x_14:
[----:B------:R-:W-:-:S00]  /*0640*/  BRA `(.L_x_14) ;  /* 0xfffffffc00fc7947 */ /* 0x000fc0000383ffff */
[----:B------:R-:W-:-:S00]  /*0650*/  NOP ;  /* 0x0000000000007918 */ /* 0x000fc00000000000 */
        /* <DEDUP_REMOVED lines=10> */
.L_x_15:


//--------------------- .nv.shared.reserved.0     --------------------------
	.section	.nv.shared.reserved.0,"aw",@nobits
	.weak		__nv_reservedSMEM_offset_0_alias
	.size		__nv_reservedSMEM_offset_0_alias, 0, 64
	.other		__nv_reservedSMEM_offset_0_alias,@"STO_CUDA_RESERVED_SHARED STV_DEFAULT"
__nv_reservedSMEM_offset_0_alias:
	.zero		0
	.zero		64


//--------------------- .nv.constant0._Z26contagem_de_cliques_kernelPiS_S_ii --------------------------
	.section	.nv.constant0._Z26contagem_de_cliques_kernelPiS_S_ii,"a",@progbits
	.sectionflags	@""
	.align	4
.nv.constant0._Z26contagem_de_cliques_kernelPiS_S_ii:
	.zero		928


//--------------------- SYMBOLS --------------------------

	.type		.nv.reservedSmem.offset0,@object
	.size		.nv.reservedSmem.offset0,0x4
